//
// Generated by NVIDIA NVVM Compiler
//
// Compiler Build ID: CL-36424714
// Cuda compilation tools, release 13.0, V13.0.88
// Based on NVVM 20.0.0
//

.version 9.0
.target sm_100
.address_size 64

	// .globl	histgramMakerKernel_GlobalMemAtomics2

.visible .entry histgramMakerKernel_GlobalMemAtomics2(
	.param .u64 .ptr .align 1 histgramMakerKernel_GlobalMemAtomics2_param_0,
	.param .u64 .ptr .align 1 histgramMakerKernel_GlobalMemAtomics2_param_1,
	.param .u64 .ptr .align 1 histgramMakerKernel_GlobalMemAtomics2_param_2,
	.param .u32 histgramMakerKernel_GlobalMemAtomics2_param_3
)
{
	.reg .pred 	%p<13>;
	.reg .b32 	%r<124>;
	.reg .b64 	%rd<76>;

	ld.param.u64 	%rd8, [histgramMakerKernel_GlobalMemAtomics2_param_0];
	ld.param.u64 	%rd9, [histgramMakerKernel_GlobalMemAtomics2_param_1];
	ld.param.u64 	%rd10, [histgramMakerKernel_GlobalMemAtomics2_param_2];
	ld.param.u32 	%r32, [histgramMakerKernel_GlobalMemAtomics2_param_3];
	cvta.to.global.u64 	%rd1, %rd10;
	cvta.to.global.u64 	%rd2, %rd8;
	cvta.to.global.u64 	%rd11, %rd9;
	mov.u32 	%r33, %ctaid.x;
	shl.b32 	%r34, %r33, 8;
	mul.wide.u32 	%rd12, %r34, 4;
	add.s64 	%rd3, %rd11, %rd12;
	mov.u32 	%r35, %nctaid.x;
	mov.u32 	%r1, %ntid.x;
	mul.lo.s32 	%r2, %r35, %r1;
	mov.u32 	%r123, %tid.x;
	mad.lo.s32 	%r116, %r1, %r33, %r123;
	setp.ge.s32 	%p1, %r116, %r32;
	@%p1 bra 	$L__BB0_7;
	add.s32 	%r36, %r116, %r2;
	max.s32 	%r37, %r32, %r36;
	setp.lt.s32 	%p2, %r36, %r32;
	selp.u32 	%r38, 1, 0, %p2;
	add.s32 	%r39, %r36, %r38;
	sub.s32 	%r40, %r37, %r39;
	div.u32 	%r41, %r40, %r2;
	add.s32 	%r5, %r41, %r38;
	and.b32  	%r42, %r5, 3;
	setp.eq.s32 	%p3, %r42, 3;
	@%p3 bra 	$L__BB0_4;
	add.s32 	%r43, %r5, 1;
	and.b32  	%r44, %r43, 3;
	neg.s32 	%r114, %r44;
$L__BB0_3:
	.pragma "nounroll";
	mul.wide.s32 	%rd13, %r116, 4;
	add.s64 	%rd14, %rd1, %rd13;
	ld.global.u32 	%r45, [%rd14];
	bfe.u32 	%r46, %r45, 0, 8;
	mul.wide.u32 	%rd15, %r46, 4;
	add.s64 	%rd16, %rd3, %rd15;
	atom.global.add.u32 	%r47, [%rd16], 1;
	bfe.u32 	%r48, %r45, 8, 8;
	mul.wide.u32 	%rd17, %r48, 4;
	add.s64 	%rd18, %rd3, %rd17;
	atom.global.add.u32 	%r49, [%rd18], 1;
	bfe.u32 	%r50, %r45, 16, 8;
	mul.wide.u32 	%rd19, %r50, 4;
	add.s64 	%rd20, %rd3, %rd19;
	atom.global.add.u32 	%r51, [%rd20], 1;
	bfe.u32 	%r52, %r45, 24, 8;
	mul.wide.u32 	%rd21, %r52, 4;
	add.s64 	%rd22, %rd3, %rd21;
	atom.global.add.u32 	%r53, [%rd22], 1;
	add.s32 	%r116, %r116, %r2;
	add.s32 	%r114, %r114, 1;
	setp.ne.s32 	%p4, %r114, 0;
	@%p4 bra 	$L__BB0_3;
$L__BB0_4:
	setp.lt.u32 	%p5, %r5, 3;
	@%p5 bra 	$L__BB0_7;
	mul.wide.s32 	%rd33, %r2, 4;
	shl.b32 	%r90, %r2, 2;
$L__BB0_6:
	mul.wide.s32 	%rd23, %r116, 4;
	add.s64 	%rd24, %rd1, %rd23;
	ld.global.u32 	%r54, [%rd24];
	bfe.u32 	%r55, %r54, 0, 8;
	mul.wide.u32 	%rd25, %r55, 4;
	add.s64 	%rd26, %rd3, %rd25;
	atom.global.add.u32 	%r56, [%rd26], 1;
	bfe.u32 	%r57, %r54, 8, 8;
	mul.wide.u32 	%rd27, %r57, 4;
	add.s64 	%rd28, %rd3, %rd27;
	atom.global.add.u32 	%r58, [%rd28], 1;
	bfe.u32 	%r59, %r54, 16, 8;
	mul.wide.u32 	%rd29, %r59, 4;
	add.s64 	%rd30, %rd3, %rd29;
	atom.global.add.u32 	%r60, [%rd30], 1;
	bfe.u32 	%r61, %r54, 24, 8;
	mul.wide.u32 	%rd31, %r61, 4;
	add.s64 	%rd32, %rd3, %rd31;
	atom.global.add.u32 	%r62, [%rd32], 1;
	add.s64 	%rd34, %rd24, %rd33;
	ld.global.u32 	%r63, [%rd34];
	bfe.u32 	%r64, %r63, 0, 8;
	mul.wide.u32 	%rd35, %r64, 4;
	add.s64 	%rd36, %rd3, %rd35;
	atom.global.add.u32 	%r65, [%rd36], 1;
	bfe.u32 	%r66, %r63, 8, 8;
	mul.wide.u32 	%rd37, %r66, 4;
	add.s64 	%rd38, %rd3, %rd37;
	atom.global.add.u32 	%r67, [%rd38], 1;
	bfe.u32 	%r68, %r63, 16, 8;
	mul.wide.u32 	%rd39, %r68, 4;
	add.s64 	%rd40, %rd3, %rd39;
	atom.global.add.u32 	%r69, [%rd40], 1;
	bfe.u32 	%r70, %r63, 24, 8;
	mul.wide.u32 	%rd41, %r70, 4;
	add.s64 	%rd42, %rd3, %rd41;
	atom.global.add.u32 	%r71, [%rd42], 1;
	add.s64 	%rd43, %rd34, %rd33;
	ld.global.u32 	%r72, [%rd43];
	bfe.u32 	%r73, %r72, 0, 8;
	mul.wide.u32 	%rd44, %r73, 4;
	add.s64 	%rd45, %rd3, %rd44;
	atom.global.add.u32 	%r74, [%rd45], 1;
	bfe.u32 	%r75, %r72, 8, 8;
	mul.wide.u32 	%rd46, %r75, 4;
	add.s64 	%rd47, %rd3, %rd46;
	atom.global.add.u32 	%r76, [%rd47], 1;
	bfe.u32 	%r77, %r72, 16, 8;
	mul.wide.u32 	%rd48, %r77, 4;
	add.s64 	%rd49, %rd3, %rd48;
	atom.global.add.u32 	%r78, [%rd49], 1;
	bfe.u32 	%r79, %r72, 24, 8;
	mul.wide.u32 	%rd50, %r79, 4;
	add.s64 	%rd51, %rd3, %rd50;
	atom.global.add.u32 	%r80, [%rd51], 1;
	add.s64 	%rd52, %rd43, %rd33;
	ld.global.u32 	%r81, [%rd52];
	bfe.u32 	%r82, %r81, 0, 8;
	mul.wide.u32 	%rd53, %r82, 4;
	add.s64 	%rd54, %rd3, %rd53;
	atom.global.add.u32 	%r83, [%rd54], 1;
	bfe.u32 	%r84, %r81, 8, 8;
	mul.wide.u32 	%rd55, %r84, 4;
	add.s64 	%rd56, %rd3, %rd55;
	atom.global.add.u32 	%r85, [%rd56], 1;
	bfe.u32 	%r86, %r81, 16, 8;
	mul.wide.u32 	%rd57, %r86, 4;
	add.s64 	%rd58, %rd3, %rd57;
	atom.global.add.u32 	%r87, [%rd58], 1;
	bfe.u32 	%r88, %r81, 24, 8;
	mul.wide.u32 	%rd59, %r88, 4;
	add.s64 	%rd60, %rd3, %rd59;
	atom.global.add.u32 	%r89, [%rd60], 1;
	add.s32 	%r116, %r90, %r116;
	setp.lt.s32 	%p6, %r116, %r32;
	@%p6 bra 	$L__BB0_6;
$L__BB0_7:
	bar.sync 	0;
	setp.gt.u32 	%p7, %r123, 255;
	@%p7 bra 	$L__BB0_14;
	add.s32 	%r91, %r123, %r1;
	max.u32 	%r92, %r91, 256;
	setp.lt.u32 	%p8, %r91, 256;
	selp.u32 	%r93, 1, 0, %p8;
	add.s32 	%r94, %r91, %r93;
	sub.s32 	%r95, %r92, %r94;
	div.u32 	%r96, %r95, %r1;
	add.s32 	%r14, %r96, %r93;
	and.b32  	%r97, %r14, 3;
	setp.eq.s32 	%p9, %r97, 3;
	@%p9 bra 	$L__BB0_11;
	add.s32 	%r98, %r14, 1;
	and.b32  	%r99, %r98, 3;
	mul.wide.u32 	%rd75, %r123, 4;
	mul.wide.u32 	%rd5, %r1, 4;
	neg.s32 	%r118, %r99;
	mad.lo.s32 	%r123, %r1, %r99, %r123;
$L__BB0_10:
	.pragma "nounroll";
	add.s64 	%rd61, %rd2, %rd75;
	add.s64 	%rd62, %rd3, %rd75;
	ld.global.u32 	%r100, [%rd62];
	atom.global.add.u32 	%r101, [%rd61], %r100;
	add.s64 	%rd75, %rd75, %rd5;
	add.s32 	%r118, %r118, 1;
	setp.ne.s32 	%p10, %r118, 0;
	@%p10 bra 	$L__BB0_10;
$L__BB0_11:
	setp.lt.u32 	%p11, %r14, 3;
	@%p11 bra 	$L__BB0_14;
	shl.b32 	%r102, %r1, 1;
	add.s32 	%r122, %r123, %r102;
	shl.b32 	%r21, %r1, 2;
	mad.lo.s32 	%r121, %r1, 3, %r123;
	add.s32 	%r120, %r1, %r123;
$L__BB0_13:
	mul.wide.u32 	%rd63, %r123, 4;
	add.s64 	%rd64, %rd2, %rd63;
	add.s64 	%rd65, %rd3, %rd63;
	ld.global.u32 	%r103, [%rd65];
	atom.global.add.u32 	%r104, [%rd64], %r103;
	add.s32 	%r105, %r123, %r1;
	mul.wide.u32 	%rd66, %r120, 4;
	add.s64 	%rd67, %rd2, %rd66;
	add.s64 	%rd68, %rd3, %rd66;
	ld.global.u32 	%r106, [%rd68];
	atom.global.add.u32 	%r107, [%rd67], %r106;
	add.s32 	%r108, %r105, %r1;
	mul.wide.u32 	%rd69, %r122, 4;
	add.s64 	%rd70, %rd2, %rd69;
	add.s64 	%rd71, %rd3, %rd69;
	ld.global.u32 	%r109, [%rd71];
	atom.global.add.u32 	%r110, [%rd70], %r109;
	add.s32 	%r111, %r108, %r1;
	mul.wide.u32 	%rd72, %r121, 4;
	add.s64 	%rd73, %rd2, %rd72;
	add.s64 	%rd74, %rd3, %rd72;
	ld.global.u32 	%r112, [%rd74];
	atom.global.add.u32 	%r113, [%rd73], %r112;
	add.s32 	%r123, %r111, %r1;
	add.s32 	%r122, %r122, %r21;
	add.s32 	%r121, %r121, %r21;
	add.s32 	%r120, %r120, %r21;
	setp.lt.u32 	%p12, %r123, 256;
	@%p12 bra 	$L__BB0_13;
$L__BB0_14:
	ret;

}


// ===== COMPILED SASS (sm_100) =====

	.target	sm_100

	.elftype	@"ET_EXEC"


//--------------------- .note.nv.tkinfo           --------------------------
	.section	.note.nv.tkinfo,"",@"SHT_NOTE"
	.sectionflags	@"SHF_NOTE_NV_TKINFO"
	.tkinfo
        /*0018*/ 	.word	0x00000002
        /*0030*/ 	.string	""
        /*0030*/ 	.string	"ptxas"
        /*0030*/ 	.string	"Cuda compilation tools, release 13.0, V13.0.88"
        /*0030*/ 	.string	"Build cuda_13.0.r13.0/compiler.36424714_0"
        /*0030*/ 	.string	"-arch sm_100 -m 64 "



//--------------------- .note.nv.cuinfo           --------------------------
	.section	.note.nv.cuinfo,"",@"SHT_NOTE"
	.sectionflags	@"SHF_NOTE_NV_CUINFO"
        /*0018*/ 	.short	0x0002
        /*001a*/ 	.short	0x0064
        /*001c*/ 	.short	0x0082
	.zero		2


//--------------------- .nv.info                  --------------------------
	.section	.nv.info,"",@"SHT_CUDA_INFO"
	.align	4


	//----- nvinfo : EIATTR_REGCOUNT
	.align		4
        /*0000*/ 	.byte	0x04, 0x2f
        /*0002*/ 	.short	(.L_1 - .L_0)
	.align		4
.L_0:
        /*0004*/ 	.word	index@(histgramMakerKernel_GlobalMemAtomics2)
        /*0008*/ 	.word	0x00000020


	//----- nvinfo : EIATTR_FRAME_SIZE
	.align		4
.L_1:
        /*000c*/ 	.byte	0x04, 0x11
        /*000e*/ 	.short	(.L_3 - .L_2)
	.align		4
.L_2:
        /*0010*/ 	.word	index@(histgramMakerKernel_GlobalMemAtomics2)
        /*0014*/ 	.word	0x00000000


	//----- nvinfo : EIATTR_MIN_STACK_SIZE
	.align		4
.L_3:
        /*0018*/ 	.byte	0x04, 0x12
        /*001a*/ 	.short	(.L_5 - .L_4)
	.align		4
.L_4:
        /*001c*/ 	.word	index@(histgramMakerKernel_GlobalMemAtomics2)
        /*0020*/ 	.word	0x00000000
.L_5:


//--------------------- .nv.compat                --------------------------
	.section	.nv.compat,"",@"SHT_CUDA_COMPAT_INFO"
	.align	4
        /*0000*/ 	.byte	0x02, 0x09, 0x00, 0x00, 0x02, 0x02, 0x01, 0x00, 0x02, 0x05, 0x05, 0x00, 0x03, 0x07, 0x01, 0x01
        /*0010*/ 	.byte	0x02, 0x03, 0x00, 0x00, 0x02, 0x06, 0x01, 0x00, 0x04, 0x0b, 0x08, 0x00, 0x09, 0x00, 0x00, 0x00
        /*0020*/ 	.byte	0x00, 0x00, 0x00, 0x00


//--------------------- .nv.info.histgramMakerKernel_GlobalMemAtomics2 --------------------------
	.section	.nv.info.histgramMakerKernel_GlobalMemAtomics2,"",@"SHT_CUDA_INFO"
	.sectionflags	@""
	.align	4


	//----- nvinfo : EIATTR_CUDA_API_VERSION
	.align		4
        /*0000*/ 	.byte	0x04, 0x37
        /*0002*/ 	.short	(.L_7 - .L_6)
.L_6:
        /*0004*/ 	.word	0x00000082


	//----- nvinfo : EIATTR_KPARAM_INFO
	.align		4
.L_7:
        /*0008*/ 	.byte	0x04, 0x17
        /*000a*/ 	.short	(.L_9 - .L_8)
.L_8:
        /*000c*/ 	.word	0x00000000
        /*0010*/ 	.short	0x0003
        /*0012*/ 	.short	0x0018
        /*0014*/ 	.byte	0x00, 0xf0, 0x11, 0x00


	//----- nvinfo : EIATTR_KPARAM_INFO
	.align		4
.L_9:
        /*0018*/ 	.byte	0x04, 0x17
        /*001a*/ 	.short	(.L_11 - .L_10)
.L_10:
        /*001c*/ 	.word	0x00000000
        /*0020*/ 	.short	0x0002
        /*0022*/ 	.short	0x0010
        /*0024*/ 	.byte	0x00, 0xf5, 0x21, 0x00


	//----- nvinfo : EIATTR_KPARAM_INFO
	.align		4
.L_11:
        /*0028*/ 	.byte	0x04, 0x17
        /*002a*/ 	.short	(.L_13 - .L_12)
.L_12:
        /*002c*/ 	.word	0x00000000
        /*0030*/ 	.short	0x0001
        /*0032*/ 	.short	0x0008
        /*0034*/ 	.byte	0x00, 0xf5, 0x21, 0x00


	//----- nvinfo : EIATTR_KPARAM_INFO
	.align		4
.L_13:
        /*0038*/ 	.byte	0x04, 0x17
        /*003a*/ 	.short	(.L_15 - .L_14)
.L_14:
        /*003c*/ 	.word	0x00000000
        /*0040*/ 	.short	0x0000
        /*0042*/ 	.short	0x0000
        /*0044*/ 	.byte	0x00, 0xf5, 0x21, 0x00


	//----- nvinfo : EIATTR_SPARSE_MMA_MASK
	.align		4
.L_15:
        /*0048*/ 	.byte	0x03, 0x50
        /*004a*/ 	.short	0x0000


	//----- nvinfo : EIATTR_MAXREG_COUNT
	.align		4
        /*004c*/ 	.byte	0x03, 0x1b
        /*004e*/ 	.short	0x00ff


	//----- nvinfo : EIATTR_NUM_BARRIERS
	.align		4
        /*0050*/ 	.byte	0x02, 0x4c
        /*0052*/ 	.byte	0x01
	.zero		1


	//----- nvinfo : EIATTR_MERCURY_ISA_VERSION
	.align		4
        /*0054*/ 	.byte	0x03, 0x5f
        /*0056*/ 	.short	0x0101


	//----- nvinfo : EIATTR_VRC_CTA_INIT_COUNT
	.align		4
        /*0058*/ 	.byte	0x02, 0x4a
	.zero		1
	.zero		1


	//----- nvinfo : EIATTR_EXIT_INSTR_OFFSETS
	.align		4
        /*005c*/ 	.byte	0x04, 0x1c
        /*005e*/ 	.short	(.L_17 - .L_16)


	//   ....[0]....
.L_16:
        /*0060*/ 	.word	0x00000850


	//   ....[1]....
        /*0064*/ 	.word	0x00000b40


	//   ....[2]....
        /*0068*/ 	.word	0x00000d00


	//----- nvinfo : EIATTR_CRS_STACK_SIZE
	.align		4
.L_17:
        /*006c*/ 	.byte	0x04, 0x1e
        /*006e*/ 	.short	(.L_19 - .L_18)
.L_18:
        /*0070*/ 	.word	0x00000000


	//----- nvinfo : EIATTR_CBANK_PARAM_SIZE
	.align		4
.L_19:
        /*0074*/ 	.byte	0x03, 0x19
        /*0076*/ 	.short	0x001c


	//----- nvinfo : EIATTR_PARAM_CBANK
	.align		4
        /*0078*/ 	.byte	0x04, 0x0a
        /*007a*/ 	.short	(.L_21 - .L_20)
	.align		4
.L_20:
        /*007c*/ 	.word	index@(.nv.constant0.histgramMakerKernel_GlobalMemAtomics2)
        /*0080*/ 	.short	0x0380
        /*0082*/ 	.short	0x001c


	//----- nvinfo : EIATTR_SW_WAR
	.align		4
.L_21:
        /*0084*/ 	.byte	0x04, 0x36
        /*0086*/ 	.short	(.L_23 - .L_22)
.L_22:
        /*0088*/ 	.word	0x00000008
.L_23:


//--------------------- .nv.callgraph             --------------------------
	.section	.nv.callgraph,"",@"SHT_CUDA_CALLGRAPH"
	.align	4
	.sectionentsize	8
	.align		4
        /*0000*/ 	.word	0x00000000
	.align		4
        /*0004*/ 	.word	0xffffffff
	.align		4
        /*0008*/ 	.word	0x00000000
	.align		4
        /*000c*/ 	.word	0xfffffffe
	.align		4
        /*0010*/ 	.word	0x00000000
	.align		4
        /*0014*/ 	.word	0xfffffffd
	.align		4
        /*0018*/ 	.word	0x00000000
	.align		4
        /*001c*/ 	.word	0xfffffffc


//--------------------- .text.histgramMakerKernel_GlobalMemAtomics2 --------------------------
	.section	.text.histgramMakerKernel_GlobalMemAtomics2,"ax",@progbits
	.align	128
        .global         histgramMakerKernel_GlobalMemAtomics2
        .type           histgramMakerKernel_GlobalMemAtomics2,@function
        .size           histgramMakerKernel_GlobalMemAtomics2,(.L_x_11 - histgramMakerKernel_GlobalMemAtomics2)
        .other          histgramMakerKernel_GlobalMemAtomics2,@"STO_CUDA_ENTRY STV_DEFAULT"
histgramMakerKernel_GlobalMemAtomics2:
.text.histgramMakerKernel_GlobalMemAtomics2:
[----:B------:R-:W-:Y:S01]  /*0000*/  LDC R1, c[0x0][0x37c] ;  /* 0x0000df00ff017b82 */ /* 0x000fe20000000800 */
[----:B------:R-:W0:Y:S01]  /*0010*/  S2R R5, SR_CTAID.X ;  /* 0x0000000000057919 */ /* 0x000e220000002500 */
[----:B------:R-:W1:Y:S06]  /*0020*/  LDCU UR6, c[0x0][0x370] ;  /* 0x00006e00ff0677ac */ /* 0x000e6c0008000800 */
[----:B------:R-:W0:Y:S01]  /*0030*/  LDC R0, c[0x0][0x360] ;  /* 0x0000d800ff007b82 */ /* 0x000e220000000800 */
[----:B------:R-:W-:Y:S01]  /*0040*/  BSSY.RECONVERGENT B0, `(.L_x_0) ;  /* 0x000007e000007945 */ /* 0x000fe20003800200 */
[----:B------:R-:W0:Y:S01]  /*0050*/  S2R R7, SR_TID.X ;  /* 0x0000000000077919 */ /* 0x000e220000002100 */
[----:B------:R-:W2:Y:S01]  /*0060*/  LDCU UR7, c[0x0][0x398] ;  /* 0x00007300ff0777ac */ /* 0x000ea20008000800 */
[----:B------:R-:W3:Y:S04]  /*0070*/  LDCU.64 UR4, c[0x0][0x358] ;  /* 0x00006b00ff0477ac */ /* 0x000ee80008000a00 */
[----:B------:R-:W4:Y:S01]  /*0080*/  LDC.64 R2, c[0x0][0x388] ;  /* 0x0000e200ff027b82 */ /* 0x000f220000000a00 */
[----:B0-----:R-:W-:-:S02]  /*0090*/  IMAD R9, R5, R0, R7 ;  /* 0x0000000005097224 */ /* 0x001fc400078e0207 */
[----:B------:R-:W-:-:S03]  /*00a0*/  IMAD.SHL.U32 R5, R5, 0x100, RZ ;  /* 0x0000010005057824 */ /* 0x000fc600078e00ff */
[----:B--2---:R-:W-:Y:S01]  /*00b0*/  ISETP.GE.AND P0, PT, R9, UR7, PT ;  /* 0x0000000709007c0c */ /* 0x004fe2000bf06270 */
[----:B----4-:R-:W-:-:S12]  /*00c0*/  IMAD.WIDE.U32 R2, R5, 0x4, R2 ;  /* 0x0000000405027825 */ /* 0x010fd800078e0002 */
[----:B-1-3--:R-:W-:Y:S05]  /*00d0*/  @P0 BRA `(.L_x_1) ;  /* 0x0000000400d00947 */ /* 0x00afea0003800000 */
[----:B------:R-:W-:Y:S01]  /*00e0*/  IMAD R6, R0, UR6, RZ ;  /* 0x0000000600067c24 */ /* 0x000fe2000f8e02ff */
[----:B------:R-:W-:Y:S03]  /*00f0*/  BSSY.RECONVERGENT B1, `(.L_x_2) ;  /* 0x0000035000017945 */ /* 0x000fe60003800200 */
[----:B------:R-:W0:Y:S01]  /*0100*/  I2F.U32.RP R12, R6 ;  /* 0x00000006000c7306 */ /* 0x000e220000209000 */
[C---:B------:R-:W-:Y:S01]  /*0110*/  IMAD.IADD R8, R6.reuse, 0x1, R9 ;  /* 0x0000000106087824 */ /* 0x040fe200078e0209 */
[----:B------:R-:W-:Y:S02]  /*0120*/  IADD3 R13, PT, PT, RZ, -R6, RZ ;  /* 0x80000006ff0d7210 */ /* 0x000fe40007ffe0ff */
[----:B------:R-:W-:Y:S02]  /*0130*/  ISETP.NE.U32.AND P2, PT, R6, RZ, PT ;  /* 0x000000ff0600720c */ /* 0x000fe40003f45070 */
[----:B------:R-:W-:-:S02]  /*0140*/  ISETP.GE.AND P0, PT, R8, UR7, PT ;  /* 0x0000000708007c0c */ /* 0x000fc4000bf06270 */
[----:B------:R-:W-:Y:S02]  /*0150*/  VIMNMX R11, PT, PT, R8, UR7, !PT ;  /* 0x00000007080b7c48 */ /* 0x000fe4000ffe0100 */
[----:B------:R-:W-:-:S04]  /*0160*/  SEL R10, RZ, 0x1, P0 ;  /* 0x00000001ff0a7807 */ /* 0x000fc80000000000 */
[----:B------:R-:W-:Y:S01]  /*0170*/  IADD3 R11, PT, PT, R11, -R8, -R10 ;  /* 0x800000080b0b7210 */ /* 0x000fe20007ffe80a */
[----:B0-----:R-:W0:Y:S02]  /*0180*/  MUFU.RCP R12, R12 ;  /* 0x0000000c000c7308 */ /* 0x001e240000001000 */
[----:B0-----:R-:W-:-:S06]  /*0190*/  VIADD R4, R12, 0xffffffe ;  /* 0x0ffffffe0c047836 */ /* 0x001fcc0000000000 */
[----:B------:R0:W1:Y:S02]  /*01a0*/  F2I.FTZ.U32.TRUNC.NTZ R5, R4 ;  /* 0x0000000400057305 */ /* 0x000064000021f000 */
[----:B0-----:R-:W-:Y:S02]  /*01b0*/  IMAD.MOV.U32 R4, RZ, RZ, RZ ;  /* 0x000000ffff047224 */ /* 0x001fe400078e00ff */
[----:B-1----:R-:W-:-:S04]  /*01c0*/  IMAD R13, R13, R5, RZ ;  /* 0x000000050d0d7224 */ /* 0x002fc800078e02ff */
[----:B------:R-:W-:-:S06]  /*01d0*/  IMAD.HI.U32 R12, R5, R13, R4 ;  /* 0x0000000d050c7227 */ /* 0x000fcc00078e0004 */
[----:B------:R-:W-:-:S05]  /*01e0*/  IMAD.HI.U32 R13, R12, R11, RZ ;  /* 0x0000000b0c0d7227 */ /* 0x000fca00078e00ff */
[----:B------:R-:W-:-:S05]  /*01f0*/  IADD3 R4, PT, PT, -R13, RZ, RZ ;  /* 0x000000ff0d047210 */ /* 0x000fca0007ffe1ff */
[----:B------:R-:W-:Y:S02]  /*0200*/  IMAD R11, R6, R4, R11 ;  /* 0x00000004060b7224 */ /* 0x000fe400078e020b */
[----:B------:R-:W0:Y:S03]  /*0210*/  LDC.64 R4, c[0x0][0x390] ;  /* 0x0000e400ff047b82 */ /* 0x000e260000000a00 */
[----:B------:R-:W-:-:S13]  /*0220*/  ISETP.GE.U32.AND P0, PT, R11, R6, PT ;  /* 0x000000060b00720c */ /* 0x000fda0003f06070 */
[----:B------:R-:W-:Y:S02]  /*0230*/  @P0 IMAD.IADD R11, R11, 0x1, -R6 ;  /* 0x000000010b0b0824 */ /* 0x000fe400078e0a06 */
[----:B------:R-:W-:-:S03]  /*0240*/  @P0 VIADD R13, R13, 0x1 ;  /* 0x000000010d0d0836 */ /* 0x000fc60000000000 */
[----:B------:R-:W-:-:S13]  /*0250*/  ISETP.GE.U32.AND P1, PT, R11, R6, PT ;  /* 0x000000060b00720c */ /* 0x000fda0003f26070 */
[----:B------:R-:W-:Y:S02]  /*0260*/  @P1 IADD3 R13, PT, PT, R13, 0x1, RZ ;  /* 0x000000010d0d1810 */ /* 0x000fe40007ffe0ff */
[----:B------:R-:W-:-:S05]  /*0270*/  @!P2 LOP3.LUT R13, RZ, R6, RZ, 0x33, !PT ;  /* 0x00000006ff0da212 */ /* 0x000fca00078e33ff */
[----:B------:R-:W-:-:S05]  /*0280*/  IMAD.IADD R8, R10, 0x1, R13 ;  /* 0x000000010a087824 */ /* 0x000fca00078e020d */
[C---:B------:R-:W-:Y:S02]  /*0290*/  LOP3.LUT R10, R8.reuse, 0x3, RZ, 0xc0, !PT ;  /* 0x00000003080a7812 */ /* 0x040fe400078ec0ff */
[----:B------:R-:W-:Y:S02]  /*02a0*/  ISETP.GE.U32.AND P1, PT, R8, 0x3, PT ;  /* 0x000000030800780c */ /* 0x000fe40003f26070 */
[----:B------:R-:W-:-:S13]  /*02b0*/  ISETP.NE.AND P0, PT, R10, 0x3, PT ;  /* 0x000000030a00780c */ /* 0x000fda0003f05270 */
[----:B0-----:R-:W-:Y:S05]  /*02c0*/  @!P0 BRA `(.L_x_3) ;  /* 0x00000000005c8947 */ /* 0x001fea0003800000 */
[----:B------:R-:W0:Y:S01]  /*02d0*/  LDC.64 R10, c[0x0][0x390] ;  /* 0x0000e400ff0a7b82 */ /* 0x000e220000000a00 */
[----:B------:R-:W-:-:S05]  /*02e0*/  VIADD R8, R8, 0x1 ;  /* 0x0000000108087836 */ /* 0x000fca0000000000 */
[----:B------:R-:W-:-:S04]  /*02f0*/  LOP3.LUT R8, R8, 0x3, RZ, 0xc0, !PT ;  /* 0x0000000308087812 */ /* 0x000fc800078ec0ff */
[----:B------:R-:W-:-:S07]  /*0300*/  IADD3 R8, PT, PT, -R8, RZ, RZ ;  /* 0x000000ff08087210 */ /* 0x000fce0007ffe1ff */
.L_x_4:
[----:B0-----:R-:W-:-:S06]  /*0310*/  IMAD.WIDE R16, R9, 0x4, R10 ;  /* 0x0000000409107825 */ /* 0x001fcc00078e020a */
[----:B------:R-:W2:Y:S01]  /*0320*/  LDG.E R16, desc[UR4][R16.64] ;  /* 0x0000000410107981 */ /* 0x000ea2000c1e1900 */
[----:B------:R-:W-:Y:S02]  /*0330*/  VIADD R8, R8, 0x1 ;  /* 0x0000000108087836 */ /* 0x000fe40000000000 */
[----:B-1----:R-:W-:-:S03]  /*0340*/  IMAD.MOV.U32 R23, RZ, RZ, 0x1 ;  /* 0x00000001ff177424 */ /* 0x002fc600078e00ff */
[----:B------:R-:W-:Y:S02]  /*0350*/  ISETP.NE.AND P0, PT, R8, RZ, PT ;  /* 0x000000ff0800720c */ /* 0x000fe40003f05270 */
[----:B------:R-:W-:Y:S02]  /*0360*/  IADD3 R9, PT, PT, R6, R9, RZ ;  /* 0x0000000906097210 */ /* 0x000fe40007ffe0ff */
[C---:B--2---:R-:W-:Y:S02]  /*0370*/  PRMT R13, R16.reuse, 0x7770, RZ ;  /* 0x00007770100d7816 */ /* 0x044fe400000000ff */
[C---:B------:R-:W-:Y:S02]  /*0380*/  PRMT R15, R16.reuse, 0x7771, RZ ;  /* 0x00007771100f7816 */ /* 0x040fe400000000ff */
[C---:B------:R-:W-:Y:S01]  /*0390*/  PRMT R19, R16.reuse, 0x7772, RZ ;  /* 0x0000777210137816 */ /* 0x040fe200000000ff */
[----:B------:R-:W-:Y:S01]  /*03a0*/  IMAD.WIDE.U32 R12, R13, 0x4, R2 ;  /* 0x000000040d0c7825 */ /* 0x000fe200078e0002 */
[----:B------:R-:W-:-:S03]  /*03b0*/  PRMT R21, R16, 0x7773, RZ ;  /* 0x0000777310157816 */ /* 0x000fc600000000ff */
[--C-:B------:R-:W-:Y:S01]  /*03c0*/  IMAD.WIDE.U32 R14, R15, 0x4, R2.reuse ;  /* 0x000000040f0e7825 */ /* 0x100fe200078e0002 */
[----:B------:R1:W-:Y:S03]  /*03d0*/  REDG.E.ADD.STRONG.GPU desc[UR4][R12.64], R23 ;  /* 0x000000170c00798e */ /* 0x0003e6000c12e104 */
[--C-:B------:R-:W-:Y:S01]  /*03e0*/  IMAD.WIDE.U32 R18, R19, 0x4, R2.reuse ;  /* 0x0000000413127825 */ /* 0x100fe200078e0002 */
[----:B------:R1:W-:Y:S03]  /*03f0*/  REDG.E.ADD.STRONG.GPU desc[UR4][R14.64], R23 ;  /* 0x000000170e00798e */ /* 0x0003e6000c12e104 */
[----:B------:R-:W-:Y:S01]  /*0400*/  IMAD.WIDE.U32 R20, R21, 0x4, R2 ;  /* 0x0000000415147825 */ /* 0x000fe200078e0002 */
[----:B------:R1:W-:Y:S04]  /*0410*/  REDG.E.ADD.STRONG.GPU desc[UR4][R18.64], R23 ;  /* 0x000000171200798e */ /* 0x0003e8000c12e104 */
[----:B------:R1:W-:Y:S01]  /*0420*/  REDG.E.ADD.STRONG.GPU desc[UR4][R20.64], R23 ;  /* 0x000000171400798e */ /* 0x0003e2000c12e104 */
[----:B------:R-:W-:Y:S05]  /*0430*/  @P0 BRA `(.L_x_4) ;  /* 0xfffffffc00b40947 */ /* 0x000fea000383ffff */
.L_x_3:
[----:B------:R-:W-:Y:S05]  /*0440*/  BSYNC.RECONVERGENT B1 ;  /* 0x0000000000017941 */ /* 0x000fea0003800200 */
.L_x_2:
[----:B------:R-:W-:Y:S05]  /*0450*/  @!P1 BRA `(.L_x_1) ;  /* 0x0000000000f09947 */ /* 0x000fea0003800000 */
.L_x_5:
[----:B-1-3--:R-:W-:-:S05]  /*0460*/  IMAD.WIDE R12, R9, 0x4, R4 ;  /* 0x00000004090c7825 */ /* 0x00afca00078e0204 */
[----:B------:R-:W2:Y:S01]  /*0470*/  LDG.E R8, desc[UR4][R12.64] ;  /* 0x000000040c087981 */ /* 0x000ea2000c1e1900 */
[----:B------:R-:W-:Y:S01]  /*0480*/  IMAD.WIDE R10, R6, 0x4, R12 ;  /* 0x00000004060a7825 */ /* 0x000fe200078e020c */
[C---:B--2---:R-:W-:Y:S02]  /*0490*/  PRMT R15, R8.reuse, 0x7770, RZ ;  /* 0x00007770080f7816 */ /* 0x044fe400000000ff */
[C---:B------:R-:W-:Y:S02]  /*04a0*/  PRMT R17, R8.reuse, 0x7771, RZ ;  /* 0x0000777108117816 */ /* 0x040fe400000000ff */
[C---:B------:R-:W-:Y:S01]  /*04b0*/  PRMT R23, R8.reuse, 0x7772, RZ ;  /* 0x0000777208177816 */ /* 0x040fe200000000ff */
[----:B------:R-:W-:Y:S01]  /*04c0*/  IMAD.WIDE.U32 R14, R15, 0x4, R2 ;  /* 0x000000040f0e7825 */ /* 0x000fe200078e0002 */
[----:B------:R-:W-:-:S03]  /*04d0*/  PRMT R25, R8, 0x7773, RZ ;  /* 0x0000777308197816 */ /* 0x000fc600000000ff */
[----:B------:R-:W-:Y:S02]  /*04e0*/  IMAD.MOV.U32 R8, RZ, RZ, 0x1 ;  /* 0x00000001ff087424 */ /* 0x000fe400078e00ff */
[----:B------:R-:W-:-:S03]  /*04f0*/  IMAD.WIDE.U32 R16, R17, 0x4, R2 ;  /* 0x0000000411107825 */ /* 0x000fc600078e0002 */
[----:B------:R-:W-:Y:S01]  /*0500*/  REDG.E.ADD.STRONG.GPU desc[UR4][R14.64], R8 ;  /* 0x000000080e00798e */ /* 0x000fe2000c12e104 */
[----:B------:R-:W-:-:S03]  /*0510*/  IMAD.WIDE.U32 R22, R23, 0x4, R2 ;  /* 0x0000000417167825 */ /* 0x000fc600078e0002 */
[----:B------:R0:W-:Y:S01]  /*0520*/  REDG.E.ADD.STRONG.GPU desc[UR4][R16.64], R8 ;  /* 0x000000081000798e */ /* 0x0001e2000c12e104 */
[----:B------:R-:W-:-:S03]  /*0530*/  IMAD.WIDE.U32 R24, R25, 0x4, R2 ;  /* 0x0000000419187825 */ /* 0x000fc600078e0002 */
[----:B------:R1:W-:Y:S04]  /*0540*/  REDG.E.ADD.STRONG.GPU desc[UR4][R22.64], R8 ;  /* 0x000000081600798e */ /* 0x0003e8000c12e104 */
[----:B------:R2:W-:Y:S04]  /*0550*/  REDG.E.ADD.STRONG.GPU desc[UR4][R24.64], R8 ;  /* 0x000000081800798e */ /* 0x0005e8000c12e104 */
[----:B------:R-:W3:Y:S02]  /*0560*/  LDG.E R12, desc[UR4][R10.64] ;  /* 0x000000040a0c7981 */ /* 0x000ee4000c1e1900 */
[----:B---3--:R-:W-:-:S02]  /*0570*/  PRMT R19, R12, 0x7770, RZ ;  /* 0x000077700c137816 */ /* 0x008fc400000000ff */
[C---:B------:R-:W-:Y:S02]  /*0580*/  PRMT R21, R12.reuse, 0x7771, RZ ;  /* 0x000077710c157816 */ /* 0x040fe400000000ff */
[C---:B------:R-:W-:Y:S02]  /*0590*/  PRMT R27, R12.reuse, 0x7772, RZ ;  /* 0x000077720c1b7816 */ /* 0x040fe400000000ff */
[----:B------:R-:W-:Y:S01]  /*05a0*/  PRMT R13, R12, 0x7773, RZ ;  /* 0x000077730c0d7816 */ /* 0x000fe200000000ff */
[----:B------:R-:W-:-:S04]  /*05b0*/  IMAD.WIDE.U32 R18, R19, 0x4, R2 ;  /* 0x0000000413127825 */ /* 0x000fc800078e0002 */
[--C-:B------:R-:W-:Y:S01]  /*05c0*/  IMAD.WIDE.U32 R20, R21, 0x4, R2.reuse ;  /* 0x0000000415147825 */ /* 0x100fe200078e0002 */
[----:B------:R3:W-:Y:S03]  /*05d0*/  REDG.E.ADD.STRONG.GPU desc[UR4][R18.64], R8 ;  /* 0x000000081200798e */ /* 0x0007e6000c12e104 */
[--C-:B------:R-:W-:Y:S01]  /*05e0*/  IMAD.WIDE.U32 R26, R27, 0x4, R2.reuse ;  /* 0x000000041b1a7825 */ /* 0x100fe200078e0002 */
[----:B------:R4:W-:Y:S03]  /*05f0*/  REDG.E.ADD.STRONG.GPU desc[UR4][R20.64], R8 ;  /* 0x000000081400798e */ /* 0x0009e6000c12e104 */
[----:B0-----:R-:W-:Y:S01]  /*0600*/  IMAD.WIDE.U32 R16, R13, 0x4, R2 ;  /* 0x000000040d107825 */ /* 0x001fe200078e0002 */
[----:B------:R-:W-:Y:S03]  /*0610*/  REDG.E.ADD.STRONG.GPU desc[UR4][R26.64], R8 ;  /* 0x000000081a00798e */ /* 0x000fe6000c12e104 */
[----:B------:R-:W-:Y:S01]  /*0620*/  IMAD.WIDE R12, R6, 0x4, R10 ;  /* 0x00000004060c7825 */ /* 0x000fe200078e020a */
[----:B------:R0:W-:Y:S04]  /*0630*/  REDG.E.ADD.STRONG.GPU desc[UR4][R16.64], R8 ;  /* 0x000000081000798e */ /* 0x0001e8000c12e104 */
[----:B------:R-:W5:Y:S02]  /*0640*/  LDG.E R10, desc[UR4][R12.64] ;  /* 0x000000040c0a7981 */ /* 0x000f64000c1e1900 */
[----:B-----5:R-:W-:-:S02]  /*0650*/  PRMT R11, R10, 0x7770, RZ ;  /* 0x000077700a0b7816 */ /* 0x020fc400000000ff */
[C---:B------:R-:W-:Y:S02]  /*0660*/  PRMT R15, R10.reuse, 0x7771, RZ ;  /* 0x000077710a0f7816 */ /* 0x040fe400000000ff */
[C---:B-1----:R-:W-:Y:S02]  /*0670*/  PRMT R23, R10.reuse, 0x7772, RZ ;  /* 0x000077720a177816 */ /* 0x042fe400000000ff */
[----:B--2---:R-:W-:Y:S01]  /*0680*/  PRMT R25, R10, 0x7773, RZ ;  /* 0x000077730a197816 */ /* 0x004fe200000000ff */
[----:B------:R-:W-:-:S04]  /*0690*/  IMAD.WIDE.U32 R10, R11, 0x4, R2 ;  /* 0x000000040b0a7825 */ /* 0x000fc800078e0002 */
[--C-:B------:R-:W-:Y:S01]  /*06a0*/  IMAD.WIDE.U32 R14, R15, 0x4, R2.reuse ;  /* 0x000000040f0e7825 */ /* 0x100fe200078e0002 */
[----:B------:R1:W-:Y:S03]  /*06b0*/  REDG.E.ADD.STRONG.GPU desc[UR4][R10.64], R8 ;  /* 0x000000080a00798e */ /* 0x0003e6000c12e104 */
[--C-:B---3--:R-:W-:Y:S01]  /*06c0*/  IMAD.WIDE.U32 R18, R23, 0x4, R2.reuse ;  /* 0x0000000417127825 */ /* 0x108fe200078e0002 */
[----:B------:R2:W-:Y:S03]  /*06d0*/  REDG.E.ADD.STRONG.GPU desc[UR4][R14.64], R8 ;  /* 0x000000080e00798e */ /* 0x0005e6000c12e104 */
[----:B----4-:R-:W-:Y:S01]  /*06e0*/  IMAD.WIDE.U32 R20, R25, 0x4, R2 ;  /* 0x0000000419147825 */ /* 0x010fe200078e0002 */
[----:B------:R3:W-:Y:S03]  /*06f0*/  REDG.E.ADD.STRONG.GPU desc[UR4][R18.64], R8 ;  /* 0x000000081200798e */ /* 0x0007e6000c12e104 */
[C---:B------:R-:W-:Y:S01]  /*0700*/  IMAD.WIDE R22, R6.reuse, 0x4, R12 ;  /* 0x0000000406167825 */ /* 0x040fe200078e020c */
[----:B------:R3:W-:Y:S05]  /*0710*/  REDG.E.ADD.STRONG.GPU desc[UR4][R20.64], R8 ;  /* 0x000000081400798e */ /* 0x0007ea000c12e104 */
[----:B------:R-:W4:Y:S01]  /*0720*/  LDG.E R22, desc[UR4][R22.64] ;  /* 0x0000000416167981 */ /* 0x000f22000c1e1900 */
[----:B------:R-:W-:-:S04]  /*0730*/  LEA R9, R6, R9, 0x2 ;  /* 0x0000000906097211 */ /* 0x000fc800078e10ff */
[----:B------:R-:W-:Y:S02]  /*0740*/  ISETP.GE.AND P0, PT, R9, UR7, PT ;  /* 0x0000000709007c0c */ /* 0x000fe4000bf06270 */
[C---:B----4-:R-:W-:Y:S02]  /*0750*/  PRMT R13, R22.reuse, 0x7770, RZ ;  /* 0x00007770160d7816 */ /* 0x050fe400000000ff */
[C---:B0-----:R-:W-:Y:S02]  /*0760*/  PRMT R17, R22.reuse, 0x7771, RZ ;  /* 0x0000777116117816 */ /* 0x041fe400000000ff */
[C---:B------:R-:W-:Y:S02]  /*0770*/  PRMT R25, R22.reuse, 0x7772, RZ ;  /* 0x0000777216197816 */ /* 0x040fe400000000ff */
[----:B------:R-:W-:Y:S01]  /*0780*/  PRMT R27, R22, 0x7773, RZ ;  /* 0x00007773161b7816 */ /* 0x000fe200000000ff */
[----:B------:R-:W-:-:S04]  /*0790*/  IMAD.WIDE.U32 R12, R13, 0x4, R2 ;  /* 0x000000040d0c7825 */ /* 0x000fc800078e0002 */
[--C-:B------:R-:W-:Y:S01]  /*07a0*/  IMAD.WIDE.U32 R16, R17, 0x4, R2.reuse ;  /* 0x0000000411107825 */ /* 0x100fe200078e0002 */
[----:B------:R3:W-:Y:S03]  /*07b0*/  REDG.E.ADD.STRONG.GPU desc[UR4][R12.64], R8 ;  /* 0x000000080c00798e */ /* 0x0007e6000c12e104 */
[--C-:B-1----:R-:W-:Y:S01]  /*07c0*/  IMAD.WIDE.U32 R10, R25, 0x4, R2.reuse ;  /* 0x00000004190a7825 */ /* 0x102fe200078e0002 */
[----:B------:R3:W-:Y:S03]  /*07d0*/  REDG.E.ADD.STRONG.GPU desc[UR4][R16.64], R8 ;  /* 0x000000081000798e */ /* 0x0007e6000c12e104 */
[----:B--2---:R-:W-:Y:S01]  /*07e0*/  IMAD.WIDE.U32 R14, R27, 0x4, R2 ;  /* 0x000000041b0e7825 */ /* 0x004fe200078e0002 */
[----:B------:R3:W-:Y:S04]  /*07f0*/  REDG.E.ADD.STRONG.GPU desc[UR4][R10.64], R8 ;  /* 0x000000080a00798e */ /* 0x0007e8000c12e104 */
[----:B------:R3:W-:Y:S01]  /*0800*/  REDG.E.ADD.STRONG.GPU desc[UR4][R14.64], R8 ;  /* 0x000000080e00798e */ /* 0x0007e2000c12e104 */
[----:B------:R-:W-:Y:S05]  /*0810*/  @!P0 BRA `(.L_x_5) ;  /* 0xfffffffc00108947 */ /* 0x000fea000383ffff */
.L_x_1:
[----:B------:R-:W-:Y:S05]  /*0820*/  BSYNC.RECONVERGENT B0 ;  /* 0x0000000000007941 */ /* 0x000fea0003800200 */
.L_x_0:
[----:B------:R-:W-:Y:S01]  /*0830*/  BAR.SYNC.DEFER_BLOCKING 0x0 ;  /* 0x0000000000007b1d */ /* 0x000fe20000010000 */
[----:B------:R-:W-:-:S13]  /*0840*/  ISETP.GT.U32.AND P0, PT, R7, 0xff, PT ;  /* 0x000000ff0700780c */ /* 0x000fda0003f04070 */
[----:B------:R-:W-:Y:S05]  /*0850*/  @P0 EXIT ;  /* 0x000000000000094d */ /* 0x000fea0003800000 */
[----:B---3--:R-:W0:Y:S01]  /*0860*/  I2F.U32.RP R10, R0 ;  /* 0x00000000000a7306 */ /* 0x008e220000209000 */
[----:B------:R-:W-:Y:S01]  /*0870*/  IMAD.IADD R6, R7, 0x1, R0 ;  /* 0x0000000107067824 */ /* 0x000fe200078e0200 */
[----:B------:R-:W-:Y:S01]  /*0880*/  ISETP.NE.U32.AND P2, PT, R0, RZ, PT ;  /* 0x000000ff0000720c */ /* 0x000fe20003f45070 */
[----:B------:R-:W2:Y:S01]  /*0890*/  LDCU.64 UR6, c[0x0][0x380] ;  /* 0x00007000ff0677ac */ /* 0x000ea20008000a00 */
[----:B------:R-:W-:Y:S02]  /*08a0*/  BSSY.RECONVERGENT B0, `(.L_x_6) ;  /* 0x0000029000007945 */ /* 0x000fe40003800200 */
[C---:B------:R-:W-:Y:S02]  /*08b0*/  ISETP.GE.U32.AND P0, PT, R6.reuse, 0x100, PT ;  /* 0x000001000600780c */ /* 0x040fe40003f06070 */
[----:B------:R-:W-:Y:S02]  /*08c0*/  VIMNMX.U32 R9, PT, PT, R6, 0x100, !PT ;  /* 0x0000010006097848 */ /* 0x000fe40007fe0000 */
[----:B------:R-:W-:-:S04]  /*08d0*/  SEL R8, RZ, 0x1, P0 ;  /* 0x00000001ff087807 */ /* 0x000fc80000000000 */
[----:B------:R-:W-:Y:S01]  /*08e0*/  IADD3 R9, PT, PT, R9, -R6, -R8 ;  /* 0x8000000609097210 */ /* 0x000fe20007ffe808 */
[----:B0-----:R-:W0:Y:S02]  /*08f0*/  MUFU.RCP R10, R10 ;  /* 0x0000000a000a7308 */ /* 0x001e240000001000 */
[----:B0-----:R-:W-:-:S06]  /*0900*/  VIADD R4, R10, 0xffffffe ;  /* 0x0ffffffe0a047836 */ /* 0x001fcc0000000000 */
[----:B------:R0:W3:Y:S02]  /*0910*/  F2I.FTZ.U32.TRUNC.NTZ R5, R4 ;  /* 0x0000000400057305 */ /* 0x0000e4000021f000 */
[----:B0-----:R-:W-:Y:S01]  /*0920*/  HFMA2 R4, -RZ, RZ, 0, 0 ;  /* 0x00000000ff047431 */ /* 0x001fe200000001ff */
[----:B---3--:R-:W-:-:S05]  /*0930*/  IADD3 R11, PT, PT, RZ, -R5, RZ ;  /* 0x80000005ff0b7210 */ /* 0x008fca0007ffe0ff */
[----:B------:R-:W-:-:S04]  /*0940*/  IMAD R11, R11, R0, RZ ;  /* 0x000000000b0b7224 */ /* 0x000fc800078e02ff */
[----:B------:R-:W-:-:S06]  /*0950*/  IMAD.HI.U32 R10, R5, R11, R4 ;  /* 0x0000000b050a7227 */ /* 0x000fcc00078e0004 */
[----:B------:R-:W-:-:S04]  /*0960*/  IMAD.HI.U32 R5, R10, R9, RZ ;  /* 0x000000090a057227 */ /* 0x000fc800078e00ff */
[----:B------:R-:W-:-:S04]  /*0970*/  IMAD.MOV R4, RZ, RZ, -R5 ;  /* 0x000000ffff047224 */ /* 0x000fc800078e0a05 */
[----:B------:R-:W-:-:S05]  /*0980*/  IMAD R9, R0, R4, R9 ;  /* 0x0000000400097224 */ /* 0x000fca00078e0209 */
[----:B------:R-:W-:-:S13]  /*0990*/  ISETP.GE.U32.AND P0, PT, R9, R0, PT ;  /* 0x000000000900720c */ /* 0x000fda0003f06070 */
[----:B------:R-:W-:Y:S01]  /*09a0*/  @P0 IADD3 R9, PT, PT, R9, -R0, RZ ;  /* 0x8000000009090210 */ /* 0x000fe20007ffe0ff */
        /* <DEDUP_REMOVED lines=8> */
[----:B--2---:R-:W-:Y:S05]  /*0a30*/  @!P1 BRA `(.L_x_7) ;  /* 0x00000000003c9947 */ /* 0x004fea0003800000 */
[----:B------:R-:W-:-:S04]  /*0a40*/  IADD3 R4, PT, PT, R4, 0x1, RZ ;  /* 0x0000000104047810 */ /* 0x000fc80007ffe0ff */
[----:B------:R-:W-:Y:S01]  /*0a50*/  LOP3.LUT R6, R4, 0x3, RZ, 0xc0, !PT ;  /* 0x0000000304067812 */ /* 0x000fe200078ec0ff */
[----:B------:R-:W-:-:S04]  /*0a60*/  IMAD.WIDE.U32 R4, R7, 0x4, RZ ;  /* 0x0000000407047825 */ /* 0x000fc800078e00ff */
[----:B------:R-:W-:Y:S02]  /*0a70*/  IMAD R7, R6, R0, R7 ;  /* 0x0000000006077224 */ /* 0x000fe400078e0207 */
[----:B------:R-:W-:-:S07]  /*0a80*/  IMAD.MOV R6, RZ, RZ, -R6 ;  /* 0x000000ffff067224 */ /* 0x000fce00078e0a06 */
.L_x_8:
[----:B------:R-:W-:-:S04]  /*0a90*/  IADD3 R8, P1, PT, R2, R4, RZ ;  /* 0x0000000402087210 */ /* 0x000fc80007f3e0ff */
[----:B0-----:R-:W-:-:S06]  /*0aa0*/  IADD3.X R9, PT, PT, R3, R5, RZ, P1, !PT ;  /* 0x0000000503097210 */ /* 0x001fcc0000ffe4ff */
[----:B------:R-:W2:Y:S01]  /*0ab0*/  LDG.E R9, desc[UR4][R8.64] ;  /* 0x0000000408097981 */ /* 0x000ea2000c1e1900 */
[----:B------:R-:W-:Y:S01]  /*0ac0*/  IADD3 R10, P1, PT, R4, UR6, RZ ;  /* 0x00000006040a7c10 */ /* 0x000fe2000ff3e0ff */
[----:B------:R-:W-:-:S03]  /*0ad0*/  VIADD R6, R6, 0x1 ;  /* 0x0000000106067836 */ /* 0x000fc60000000000 */
[----:B------:R-:W-:Y:S02]  /*0ae0*/  IADD3.X R11, PT, PT, R5, UR7, RZ, P1, !PT ;  /* 0x00000007050b7c10 */ /* 0x000fe40008ffe4ff */
[----:B------:R-:W-:Y:S01]  /*0af0*/  ISETP.NE.AND P1, PT, R6, RZ, PT ;  /* 0x000000ff0600720c */ /* 0x000fe20003f25270 */
[----:B------:R-:W-:Y:S02]  /*0b00*/  IMAD.WIDE.U32 R4, R0, 0x4, R4 ;  /* 0x0000000400047825 */ /* 0x000fe400078e0004 */
[----:B--2---:R0:W-:Y:S10]  /*0b10*/  REDG.E.ADD.STRONG.GPU desc[UR4][R10.64], R9 ;  /* 0x000000090a00798e */ /* 0x0041f4000c12e104 */
[----:B------:R-:W-:Y:S05]  /*0b20*/  @P1 BRA `(.L_x_8) ;  /* 0xfffffffc00d81947 */ /* 0x000fea000383ffff */
.L_x_7:
[----:B------:R-:W-:Y:S05]  /*0b30*/  BSYNC.RECONVERGENT B0 ;  /* 0x0000000000007941 */ /* 0x000fea0003800200 */
.L_x_6:
[----:B------:R-:W-:Y:S05]  /*0b40*/  @!P0 EXIT ;  /* 0x000000000000894d */ /* 0x000fea0003800000 */
[----:B------:R-:W2:Y:S01]  /*0b50*/  LDC.64 R4, c[0x0][0x380] ;  /* 0x0000e000ff047b82 */ /* 0x000ea20000000a00 */
[C---:B0-----:R-:W-:Y:S01]  /*0b60*/  LEA R9, R0.reuse, R7, 0x1 ;  /* 0x0000000700097211 */ /* 0x041fe200078e08ff */
[----:B------:R-:W-:Y:S02]  /*0b70*/  IMAD R11, R0, 0x3, R7 ;  /* 0x00000003000b7824 */ /* 0x000fe400078e0207 */
[----:B-1----:R-:W-:-:S07]  /*0b80*/  IMAD.IADD R13, R7, 0x1, R0 ;  /* 0x00000001070d7824 */ /* 0x002fce00078e0200 */
.L_x_9:
[----:B0-----:R-:W-:-:S05]  /*0b90*/  IMAD.WIDE.U32 R16, R7, 0x4, R2 ;  /* 0x0000000407107825 */ /* 0x001fca00078e0002 */
[----:B------:R-:W3:Y:S01]  /*0ba0*/  LDG.E R29, desc[UR4][R16.64] ;  /* 0x00000004101d7981 */ /* 0x000ee2000c1e1900 */
[----:B--2---:R-:W-:-:S04]  /*0bb0*/  IMAD.WIDE.U32 R14, R7, 0x4, R4 ;  /* 0x00000004070e7825 */ /* 0x004fc800078e0004 */
[C---:B------:R-:W-:Y:S01]  /*0bc0*/  IMAD.WIDE.U32 R20, R13.reuse, 0x4, R2 ;  /* 0x000000040d147825 */ /* 0x040fe200078e0002 */
[----:B---3--:R0:W-:Y:S05]  /*0bd0*/  REDG.E.ADD.STRONG.GPU desc[UR4][R14.64], R29 ;  /* 0x0000001d0e00798e */ /* 0x0081ea000c12e104 */
[----:B------:R-:W2:Y:S01]  /*0be0*/  LDG.E R21, desc[UR4][R20.64] ;  /* 0x0000000414157981 */ /* 0x000ea2000c1e1900 */
[----:B------:R-:W-:-:S04]  /*0bf0*/  IMAD.WIDE.U32 R18, R13, 0x4, R4 ;  /* 0x000000040d127825 */ /* 0x000fc800078e0004 */
[C---:B------:R-:W-:Y:S01]  /*0c00*/  IMAD.WIDE.U32 R24, R9.reuse, 0x4, R2 ;  /* 0x0000000409187825 */ /* 0x040fe200078e0002 */
[----:B--2---:R0:W-:Y:S05]  /*0c10*/  REDG.E.ADD.STRONG.GPU desc[UR4][R18.64], R21 ;  /* 0x000000151200798e */ /* 0x0041ea000c12e104 */
[----:B------:R-:W2:Y:S01]  /*0c20*/  LDG.E R25, desc[UR4][R24.64] ;  /* 0x0000000418197981 */ /* 0x000ea2000c1e1900 */
[----:B------:R-:W-:-:S04]  /*0c30*/  IMAD.WIDE.U32 R22, R9, 0x4, R4 ;  /* 0x0000000409167825 */ /* 0x000fc800078e0004 */
[----:B------:R-:W-:Y:S01]  /*0c40*/  IMAD.WIDE.U32 R26, R11, 0x4, R2 ;  /* 0x000000040b1a7825 */ /* 0x000fe200078e0002 */
[----:B------:R-:W-:-:S04]  /*0c50*/  IADD3 R7, PT, PT, R0, R7, R0 ;  /* 0x0000000700077210 */ /* 0x000fc80007ffe000 */
[C---:B------:R-:W-:Y:S01]  /*0c60*/  IADD3 R7, PT, PT, R0.reuse, R7, R0 ;  /* 0x0000000700077210 */ /* 0x040fe20007ffe000 */
[----:B--2---:R0:W-:Y:S04]  /*0c70*/  REDG.E.ADD.STRONG.GPU desc[UR4][R22.64], R25 ;  /* 0x000000191600798e */ /* 0x0041e8000c12e104 */
[----:B------:R-:W2:Y:S01]  /*0c80*/  LDG.E R27, desc[UR4][R26.64] ;  /* 0x000000041a1b7981 */ /* 0x000ea2000c1e1900 */
[----:B------:R-:W-:Y:S01]  /*0c90*/  ISETP.GE.U32.AND P0, PT, R7, 0x100, PT ;  /* 0x000001000700780c */ /* 0x000fe20003f06070 */
[----:B------:R-:W-:Y:S01]  /*0ca0*/  IMAD.WIDE.U32 R16, R11, 0x4, R4 ;  /* 0x000000040b107825 */ /* 0x000fe200078e0004 */
[C---:B------:R-:W-:Y:S02]  /*0cb0*/  LEA R9, R0.reuse, R9, 0x2 ;  /* 0x0000000900097211 */ /* 0x040fe400078e10ff */
[C---:B------:R-:W-:Y:S01]  /*0cc0*/  LEA R13, R0.reuse, R13, 0x2 ;  /* 0x0000000d000d7211 */ /* 0x040fe200078e10ff */
[----:B------:R-:W-:Y:S01]  /*0cd0*/  IMAD R11, R0, 0x4, R11 ;  /* 0x00000004000b7824 */ /* 0x000fe200078e020b */
[----:B--2---:R0:W-:Y:S07]  /*0ce0*/  REDG.E.ADD.STRONG.GPU desc[UR4][R16.64], R27 ;  /* 0x0000001b1000798e */ /* 0x0041ee000c12e104 */
[----:B------:R-:W-:Y:S05]  /*0cf0*/  @!P0 BRA `(.L_x_9) ;  /* 0xfffffffc00a48947 */ /* 0x000fea000383ffff */
[----:B------:R-:W-:Y:S05]  /*0d00*/  EXIT ;  /* 0x000000000000794d */ /* 0x000fea0003800000 */
.L_x_10:
[----:B------:R-:W-:-:S00]  /*0d10*/  BRA `(.L_x_10) ;  /* 0xfffffffc00fc7947 */ /* 0x000fc0000383ffff */
[----:B------:R-:W-:-:S00]  /*0d20*/  NOP ;  /* 0x0000000000007918 */ /* 0x000fc00000000000 */
        /* <DEDUP_REMOVED lines=13> */
.L_x_11:


//--------------------- .nv.shared.reserved.0     --------------------------
	.section	.nv.shared.reserved.0,"aw",@nobits
	.weak		__nv_reservedSMEM_offset_0_alias
	.size		__nv_reservedSMEM_offset_0_alias, 0, 64
	.other		__nv_reservedSMEM_offset_0_alias,@"STO_CUDA_RESERVED_SHARED STV_DEFAULT"
__nv_reservedSMEM_offset_0_alias:
	.zero		0
	.zero		64


//--------------------- .nv.constant0.histgramMakerKernel_GlobalMemAtomics2 --------------------------
	.section	.nv.constant0.histgramMakerKernel_GlobalMemAtomics2,"a",@progbits
	.sectionflags	@""
	.align	4
.nv.constant0.histgramMakerKernel_GlobalMemAtomics2:
	.zero		924


//--------------------- SYMBOLS --------------------------

	.type		.nv.reservedSmem.offset0,@object
	.size		.nv.reservedSmem.offset0,0x4
